//
// Generated by NVIDIA NVVM Compiler
//
// Compiler Build ID: CL-36424714
// Cuda compilation tools, release 13.0, V13.0.88
// Based on NVVM 20.0.0
//

.version 9.0
.target sm_100
.address_size 64

	// .globl	_Z10add_kernelPiS_S_

.visible .entry _Z10add_kernelPiS_S_(
	.param .u64 .ptr .align 1 _Z10add_kernelPiS_S__param_0,
	.param .u64 .ptr .align 1 _Z10add_kernelPiS_S__param_1,
	.param .u64 .ptr .align 1 _Z10add_kernelPiS_S__param_2
)
{
	.reg .pred 	%p<2>;
	.reg .b32 	%r<9>;
	.reg .b64 	%rd<11>;

	ld.param.u64 	%rd1, [_Z10add_kernelPiS_S__param_0];
	ld.param.u64 	%rd2, [_Z10add_kernelPiS_S__param_1];
	ld.param.u64 	%rd3, [_Z10add_kernelPiS_S__param_2];
	mov.u32 	%r1, %tid.x;
	mov.u32 	%r3, %tid.y;
	max.u32 	%r4, %r1, %r3;
	setp.gt.u32 	%p1, %r4, 832;
	@%p1 bra 	$L__BB0_2;
	cvta.to.global.u64 	%rd4, %rd1;
	cvta.to.global.u64 	%rd5, %rd2;
	cvta.to.global.u64 	%rd6, %rd3;
	mad.lo.s32 	%r5, %r1, 833, %r3;
	mul.wide.u32 	%rd7, %r5, 4;
	add.s64 	%rd8, %rd4, %rd7;
	ld.global.u32 	%r6, [%rd8];
	add.s64 	%rd9, %rd5, %rd7;
	ld.global.u32 	%r7, [%rd9];
	add.s32 	%r8, %r7, %r6;
	add.s64 	%rd10, %rd6, %rd7;
	st.global.u32 	[%rd10], %r8;
$L__BB0_2:
	ret;

}


// ===== COMPILED SASS (sm_100) =====

	.target	sm_100

	.elftype	@"ET_EXEC"


//--------------------- .note.nv.tkinfo           --------------------------
	.section	.note.nv.tkinfo,"",@"SHT_NOTE"
	.sectionflags	@"SHF_NOTE_NV_TKINFO"
	.tkinfo
        /*0018*/ 	.word	0x00000002
        /*0030*/ 	.string	""
        /*0030*/ 	.string	"ptxas"
        /*0030*/ 	.string	"Cuda compilation tools, release 13.0, V13.0.88"
        /*0030*/ 	.string	"Build cuda_13.0.r13.0/compiler.36424714_0"
        /*0030*/ 	.string	"-arch sm_100 -m 64 "



//--------------------- .note.nv.cuinfo           --------------------------
	.section	.note.nv.cuinfo,"",@"SHT_NOTE"
	.sectionflags	@"SHF_NOTE_NV_CUINFO"
        /*0018*/ 	.short	0x0002
        /*001a*/ 	.short	0x0064
        /*001c*/ 	.short	0x0082
	.zero		2


//--------------------- .nv.info                  --------------------------
	.section	.nv.info,"",@"SHT_CUDA_INFO"
	.align	4


	//----- nvinfo : EIATTR_REGCOUNT
	.align		4
        /*0000*/ 	.byte	0x04, 0x2f
        /*0002*/ 	.short	(.L_1 - .L_0)
	.align		4
.L_0:
        /*0004*/ 	.word	index@(_Z10add_kernelPiS_S_)
        /*0008*/ 	.word	0x0000000c


	//----- nvinfo : EIATTR_FRAME_SIZE
	.align		4
.L_1:
        /*000c*/ 	.byte	0x04, 0x11
        /*000e*/ 	.short	(.L_3 - .L_2)
	.align		4
.L_2:
        /*0010*/ 	.word	index@(_Z10add_kernelPiS_S_)
        /*0014*/ 	.word	0x00000000


	//----- nvinfo : EIATTR_MIN_STACK_SIZE
	.align		4
.L_3:
        /*0018*/ 	.byte	0x04, 0x12
        /*001a*/ 	.short	(.L_5 - .L_4)
	.align		4
.L_4:
        /*001c*/ 	.word	index@(_Z10add_kernelPiS_S_)
        /*0020*/ 	.word	0x00000000
.L_5:


//--------------------- .nv.compat                --------------------------
	.section	.nv.compat,"",@"SHT_CUDA_COMPAT_INFO"
	.align	4
        /*0000*/ 	.byte	0x02, 0x09, 0x00, 0x00, 0x02, 0x02, 0x01, 0x00, 0x02, 0x05, 0x05, 0x00, 0x03, 0x07, 0x01, 0x01
        /*0010*/ 	.byte	0x02, 0x03, 0x00, 0x00, 0x02, 0x06, 0x01, 0x00, 0x04, 0x0b, 0x08, 0x00, 0x09, 0x00, 0x00, 0x00
        /*0020*/ 	.byte	0x00, 0x00, 0x00, 0x00


//--------------------- .nv.info._Z10add_kernelPiS_S_ --------------------------
	.section	.nv.info._Z10add_kernelPiS_S_,"",@"SHT_CUDA_INFO"
	.sectionflags	@""
	.align	4


	//----- nvinfo : EIATTR_CUDA_API_VERSION
	.align		4
        /*0000*/ 	.byte	0x04, 0x37
        /*0002*/ 	.short	(.L_7 - .L_6)
.L_6:
        /*0004*/ 	.word	0x00000082


	//----- nvinfo : EIATTR_KPARAM_INFO
	.align		4
.L_7:
        /*0008*/ 	.byte	0x04, 0x17
        /*000a*/ 	.short	(.L_9 - .L_8)
.L_8:
        /*000c*/ 	.word	0x00000000
        /*0010*/ 	.short	0x0002
        /*0012*/ 	.short	0x0010
        /*0014*/ 	.byte	0x00, 0xf5, 0x21, 0x00


	//----- nvinfo : EIATTR_KPARAM_INFO
	.align		4
.L_9:
        /*0018*/ 	.byte	0x04, 0x17
        /*001a*/ 	.short	(.L_11 - .L_10)
.L_10:
        /*001c*/ 	.word	0x00000000
        /*0020*/ 	.short	0x0001
        /*0022*/ 	.short	0x0008
        /*0024*/ 	.byte	0x00, 0xf5, 0x21, 0x00


	//----- nvinfo : EIATTR_KPARAM_INFO
	.align		4
.L_11:
        /*0028*/ 	.byte	0x04, 0x17
        /*002a*/ 	.short	(.L_13 - .L_12)
.L_12:
        /*002c*/ 	.word	0x00000000
        /*0030*/ 	.short	0x0000
        /*0032*/ 	.short	0x0000
        /*0034*/ 	.byte	0x00, 0xf5, 0x21, 0x00


	//----- nvinfo : EIATTR_SPARSE_MMA_MASK
	.align		4
.L_13:
        /*0038*/ 	.byte	0x03, 0x50
        /*003a*/ 	.short	0x0000


	//----- nvinfo : EIATTR_MAXREG_COUNT
	.align		4
        /*003c*/ 	.byte	0x03, 0x1b
        /*003e*/ 	.short	0x00ff


	//----- nvinfo : EIATTR_MERCURY_ISA_VERSION
	.align		4
        /*0040*/ 	.byte	0x03, 0x5f
        /*0042*/ 	.short	0x0101


	//----- nvinfo : EIATTR_VRC_CTA_INIT_COUNT
	.align		4
        /*0044*/ 	.byte	0x02, 0x4a
	.zero		1
	.zero		1


	//----- nvinfo : EIATTR_EXIT_INSTR_OFFSETS
	.align		4
        /*0048*/ 	.byte	0x04, 0x1c
        /*004a*/ 	.short	(.L_15 - .L_14)


	//   ....[0]....
.L_14:
        /*004c*/ 	.word	0x00000050


	//   ....[1]....
        /*0050*/ 	.word	0x00000120


	//----- nvinfo : EIATTR_CBANK_PARAM_SIZE
	.align		4
.L_15:
        /*0054*/ 	.byte	0x03, 0x19
        /*0056*/ 	.short	0x0018


	//----- nvinfo : EIATTR_PARAM_CBANK
	.align		4
        /*0058*/ 	.byte	0x04, 0x0a
        /*005a*/ 	.short	(.L_17 - .L_16)
	.align		4
.L_16:
        /*005c*/ 	.word	index@(.nv.constant0._Z10add_kernelPiS_S_)
        /*0060*/ 	.short	0x0380
        /*0062*/ 	.short	0x0018


	//----- nvinfo : EIATTR_SW_WAR
	.align		4
.L_17:
        /*0064*/ 	.byte	0x04, 0x36
        /*0066*/ 	.short	(.L_19 - .L_18)
.L_18:
        /*0068*/ 	.word	0x00000008
.L_19:


//--------------------- .nv.callgraph             --------------------------
	.section	.nv.callgraph,"",@"SHT_CUDA_CALLGRAPH"
	.align	4
	.sectionentsize	8
	.align		4
        /*0000*/ 	.word	0x00000000
	.align		4
        /*0004*/ 	.word	0xffffffff
	.align		4
        /*0008*/ 	.word	0x00000000
	.align		4
        /*000c*/ 	.word	0xfffffffe
	.align		4
        /*0010*/ 	.word	0x00000000
	.align		4
        /*0014*/ 	.word	0xfffffffd
	.align		4
        /*0018*/ 	.word	0x00000000
	.align		4
        /*001c*/ 	.word	0xfffffffc


//--------------------- .text._Z10add_kernelPiS_S_ --------------------------
	.section	.text._Z10add_kernelPiS_S_,"ax",@progbits
	.align	128
        .global         _Z10add_kernelPiS_S_
        .type           _Z10add_kernelPiS_S_,@function
        .size           _Z10add_kernelPiS_S_,(.L_x_1 - _Z10add_kernelPiS_S_)
        .other          _Z10add_kernelPiS_S_,@"STO_CUDA_ENTRY STV_DEFAULT"
_Z10add_kernelPiS_S_:
.text._Z10add_kernelPiS_S_:
[----:B------:R-:W-:Y:S01]  /*0000*/  LDC R1, c[0x0][0x37c] ;  /* 0x0000df00ff017b82 */ /* 0x000fe20000000800 */
[----:B------:R-:W0:Y:S01]  /*0010*/  S2R R9, SR_TID.X ;  /* 0x0000000000097919 */ /* 0x000e220000002100 */
[----:B------:R-:W0:Y:S02]  /*0020*/  S2R R0, SR_TID.Y ;  /* 0x0000000000007919 */ /* 0x000e240000002200 */
[----:B0-----:R-:W-:-:S04]  /*0030*/  VIMNMX.U32 R2, PT, PT, R9, R0, !PT ;  /* 0x0000000009027248 */ /* 0x001fc80007fe0000 */
[----:B------:R-:W-:-:S13]  /*0040*/  ISETP.GT.U32.AND P0, PT, R2, 0x340, PT ;  /* 0x000003400200780c */ /* 0x000fda0003f04070 */
[----:B------:R-:W-:Y:S05]  /*0050*/  @P0 EXIT ;  /* 0x000000000000094d */ /* 0x000fea0003800000 */
[----:B------:R-:W0:Y:S01]  /*0060*/  LDC.64 R2, c[0x0][0x380] ;  /* 0x0000e000ff027b82 */ /* 0x000e220000000a00 */
[----:B------:R-:W1:Y:S01]  /*0070*/  LDCU.64 UR4, c[0x0][0x358] ;  /* 0x00006b00ff0477ac */ /* 0x000e620008000a00 */
[----:B------:R-:W-:-:S06]  /*0080*/  IMAD R9, R9, 0x341, R0 ;  /* 0x0000034109097824 */ /* 0x000fcc00078e0200 */
[----:B------:R-:W2:Y:S08]  /*0090*/  LDC.64 R4, c[0x0][0x388] ;  /* 0x0000e200ff047b82 */ /* 0x000eb00000000a00 */
[----:B------:R-:W3:Y:S01]  /*00a0*/  LDC.64 R6, c[0x0][0x390] ;  /* 0x0000e400ff067b82 */ /* 0x000ee20000000a00 */
[----:B0-----:R-:W-:-:S06]  /*00b0*/  IMAD.WIDE.U32 R2, R9, 0x4, R2 ;  /* 0x0000000409027825 */ /* 0x001fcc00078e0002 */
[----:B-1----:R-:W4:Y:S01]  /*00c0*/  LDG.E R2, desc[UR4][R2.64] ;  /* 0x0000000402027981 */ /* 0x002f22000c1e1900 */
[----:B--2---:R-:W-:-:S06]  /*00d0*/  IMAD.WIDE.U32 R4, R9, 0x4, R4 ;  /* 0x0000000409047825 */ /* 0x004fcc00078e0004 */
[----:B------:R-:W4:Y:S01]  /*00e0*/  LDG.E R5, desc[UR4][R4.64] ;  /* 0x0000000404057981 */ /* 0x000f22000c1e1900 */
[----:B---3--:R-:W-:Y:S01]  /*00f0*/  IMAD.WIDE.U32 R6, R9, 0x4, R6 ;  /* 0x0000000409067825 */ /* 0x008fe200078e0006 */
[----:B----4-:R-:W-:-:S05]  /*0100*/  IADD3 R9, PT, PT, R2, R5, RZ ;  /* 0x0000000502097210 */ /* 0x010fca0007ffe0ff */
[----:B------:R-:W-:Y:S01]  /*0110*/  STG.E desc[UR4][R6.64], R9 ;  /* 0x0000000906007986 */ /* 0x000fe2000c101904 */
[----:B------:R-:W-:Y:S05]  /*0120*/  EXIT ;  /* 0x000000000000794d */ /* 0x000fea0003800000 */
.L_x_0:
[----:B------:R-:W-:-:S00]  /*0130*/  BRA `(.L_x_0) ;  /* 0xfffffffc00fc7947 */ /* 0x000fc0000383ffff */
[----:B------:R-:W-:-:S00]  /*0140*/  NOP ;  /* 0x0000000000007918 */ /* 0x000fc00000000000 */
        /* <DEDUP_REMOVED lines=11> */
.L_x_1:


//--------------------- .nv.shared.reserved.0     --------------------------
	.section	.nv.shared.reserved.0,"aw",@nobits
	.weak		__nv_reservedSMEM_offset_0_alias
	.size		__nv_reservedSMEM_offset_0_alias, 0, 64
	.other		__nv_reservedSMEM_offset_0_alias,@"STO_CUDA_RESERVED_SHARED STV_DEFAULT"
__nv_reservedSMEM_offset_0_alias:
	.zero		0
	.zero		64


//--------------------- .nv.constant0._Z10add_kernelPiS_S_ --------------------------
	.section	.nv.constant0._Z10add_kernelPiS_S_,"a",@progbits
	.sectionflags	@""
	.align	4
.nv.constant0._Z10add_kernelPiS_S_:
	.zero		920


//--------------------- SYMBOLS --------------------------

	.type		.nv.reservedSmem.offset0,@object
	.size		.nv.reservedSmem.offset0,0x4
